	.headerflags	@"EF_CUDA_TEXMODE_UNIFIED EF_CUDA_64BIT_ADDRESS EF_CUDA_ACCELERATORS EF_CUDA_SM90 EF_CUDA_VIRTUAL_SM(EF_CUDA_SM90)"
	.elftype	@"ET_EXEC"


//--------------------- .nv.info                  --------------------------
	.section	.nv.info,"",@"SHT_CUDA_INFO"
	.align	4


	//----- nvinfo : EIATTR_REGCOUNT
	.align		4
        /*0000*/ 	.byte	0x04, 0x2f
        /*0002*/ 	.short	(.L_2 - .L_1)
	.align		4
.L_1:
        /*0004*/ 	.word	index@(triton_poi_fused_convolution_tanh_8)
        /*0008*/ 	.word	0x0000000e


	//----- nvinfo : EIATTR_MIN_STACK_SIZE
	.align		4
.L_2:
        /*000c*/ 	.byte	0x04, 0x12
        /*000e*/ 	.short	(.L_4 - .L_3)
	.align		4
.L_3:
        /*0010*/ 	.word	index@(triton_poi_fused_convolution_tanh_8)
        /*0014*/ 	.word	0x00000000


	//----- nvinfo : EIATTR_FRAME_SIZE
	.align		4
.L_4:
        /*0018*/ 	.byte	0x04, 0x11
        /*001a*/ 	.short	(.L_6 - .L_5)
	.align		4
.L_5:
        /*001c*/ 	.word	index@(triton_poi_fused_convolution_tanh_8)
        /*0020*/ 	.word	0x00000000


	//----- nvinfo : EIATTR_MIN_STACK_SIZE
	.align		4
.L_6:
        /*0024*/ 	.byte	0x04, 0x12
        /*0026*/ 	.short	(.L_8 - .L_7)
	.align		4
.L_7:
        /*0028*/ 	.word	index@(triton_poi_fused_convolution_tanh_8)
        /*002c*/ 	.word	0x00000000
.L_8:


//--------------------- .nv.info.triton_poi_fused_convolution_tanh_8 --------------------------
	.section	.nv.info.triton_poi_fused_convolution_tanh_8,"",@"SHT_CUDA_INFO"
	.sectionflags	@""
	.align	4


	//----- nvinfo : EIATTR_CUDA_API_VERSION
	.align		4
        /*0000*/ 	.byte	0x04, 0x37
        /*0002*/ 	.short	(.L_10 - .L_9)
.L_9:
        /*0004*/ 	.word	0x0000007c


	//----- nvinfo : EIATTR_KPARAM_INFO
	.align		4
.L_10:
        /*0008*/ 	.byte	0x04, 0x17
        /*000a*/ 	.short	(.L_12 - .L_11)
.L_11:
        /*000c*/ 	.word	0x00000000
        /*0010*/ 	.short	0x0002
        /*0012*/ 	.short	0x0010
        /*0014*/ 	.byte	0x00, 0xf0, 0x11, 0x00


	//----- nvinfo : EIATTR_KPARAM_INFO
	.align		4
.L_12:
        /*0018*/ 	.byte	0x04, 0x17
        /*001a*/ 	.short	(.L_14 - .L_13)
.L_13:
        /*001c*/ 	.word	0x00000000
        /*0020*/ 	.short	0x0001
        /*0022*/ 	.short	0x0008
        /*0024*/ 	.byte	0x00, 0xf4, 0x21, 0x00


	//----- nvinfo : EIATTR_KPARAM_INFO
	.align		4
.L_14:
        /*0028*/ 	.byte	0x04, 0x17
        /*002a*/ 	.short	(.L_16 - .L_15)
.L_15:
        /*002c*/ 	.word	0x00000000
        /*0030*/ 	.short	0x0000
        /*0032*/ 	.short	0x0000
        /*0034*/ 	.byte	0x00, 0xf4, 0x21, 0x00


	//----- nvinfo : EIATTR_SPARSE_MMA_MASK
	.align		4
.L_16:
        /*0038*/ 	.byte	0x03, 0x50
        /*003a*/ 	.short	0x0000


	//----- nvinfo : EIATTR_MAXREG_COUNT
	.align		4
        /*003c*/ 	.byte	0x03, 0x1b
        /*003e*/ 	.short	0x00ff


	//----- nvinfo : EIATTR_EXIT_INSTR_OFFSETS
	.align		4
        /*0040*/ 	.byte	0x04, 0x1c
        /*0042*/ 	.short	(.L_18 - .L_17)


	//   ....[0]....
.L_17:
        /*0044*/ 	.word	0x00000710


	//----- nvinfo : EIATTR_REQNTID
	.align		4
.L_18:
        /*0048*/ 	.byte	0x04, 0x10
        /*004a*/ 	.short	(.L_20 - .L_19)
.L_19:
        /*004c*/ 	.word	0x00000080
        /*0050*/ 	.word	0x00000001
        /*0054*/ 	.word	0x00000001


	//----- nvinfo : EIATTR_CRS_STACK_SIZE
	.align		4
.L_20:
        /*0058*/ 	.byte	0x04, 0x1e
        /*005a*/ 	.short	(.L_22 - .L_21)
.L_21:
        /*005c*/ 	.word	0x00000000


	//----- nvinfo : EIATTR_CBANK_PARAM_SIZE
	.align		4
.L_22:
        /*0060*/ 	.byte	0x03, 0x19
        /*0062*/ 	.short	0x0014


	//----- nvinfo : EIATTR_PARAM_CBANK
	.align		4
        /*0064*/ 	.byte	0x04, 0x0a
        /*0066*/ 	.short	(.L_24 - .L_23)
	.align		4
.L_23:
        /*0068*/ 	.word	index@(.nv.constant0.triton_poi_fused_convolution_tanh_8)
        /*006c*/ 	.short	0x0210
        /*006e*/ 	.short	0x0014


	//----- nvinfo : EIATTR_SW_WAR
	.align		4
.L_24:
        /*0070*/ 	.byte	0x04, 0x36
        /*0072*/ 	.short	(.L_26 - .L_25)
.L_25:
        /*0074*/ 	.word	0x00000008
.L_26:


//--------------------- .nv.callgraph             --------------------------
	.section	.nv.callgraph,"",@"SHT_CUDA_CALLGRAPH"
	.align	4
	.sectionentsize	8
	.align		4
        /*0000*/ 	.word	0x00000000
	.align		4
        /*0004*/ 	.word	0xffffffff
	.align		4
        /*0008*/ 	.word	0x00000000
	.align		4
        /*000c*/ 	.word	0xfffffffe
	.align		4
        /*0010*/ 	.word	0x00000000
	.align		4
        /*0014*/ 	.word	0xfffffffd
	.align		4
        /*0018*/ 	.word	0x00000000
	.align		4
        /*001c*/ 	.word	0xfffffffc


//--------------------- .nv.constant4             --------------------------
	.section	.nv.constant4,"a",@progbits
	.align	8
	.align		8
.nv.constant4:
        /*0000*/ 	.dword	_$_str


//--------------------- .text.triton_poi_fused_convolution_tanh_8 --------------------------
	.section	.text.triton_poi_fused_convolution_tanh_8,"ax",@progbits
	.align	128
        .global         triton_poi_fused_convolution_tanh_8
        .type           triton_poi_fused_convolution_tanh_8,@function
        .size           triton_poi_fused_convolution_tanh_8,(.L_x_13 - triton_poi_fused_convolution_tanh_8)
        .other          triton_poi_fused_convolution_tanh_8,@"STO_CUDA_ENTRY STV_DEFAULT"
triton_poi_fused_convolution_tanh_8:
.text.triton_poi_fused_convolution_tanh_8:
[----:B------:R-:W0:Y:S02]  /*0000*/  LDC R1, c[0x0][0x28] ;  /* 0x00000a00ff017b82 */ /* 0x000e240000000800 */
[----:B------:R-:W1:Y:S01]  /*0010*/  S2R R0, SR_TID.X ;  /* 0x0000000000007919 */ /* 0x000e620000002100 */
[----:B------:R-:W2:Y:S01]  /*0020*/  LDC.64 R8, c[0x0][0x218] ;  /* 0x00008600ff087b82 */ /* 0x000ea20000000a00 */
[----:B------:R-:W-:Y:S01]  /*0030*/  ULDC.64 UR4, c[0x0][0x208] ;  /* 0x0000820000047ab9 */ /* 0x000fe20000000a00 */
[----:B------:R-:W3:Y:S06]  /*0040*/  S2R R5, SR_CTAID.X ;  /* 0x0000000000057919 */ /* 0x000eec0000002500 */
[----:B------:R-:W4:Y:S01]  /*0050*/  LDC.64 R2, c[0x0][0x210] ;  /* 0x00008400ff027b82 */ /* 0x000f220000000a00 */
[----:B-1----:R-:W-:-:S02]  /*0060*/  SHF.L.U32 R0, R0, 0x2, RZ ;  /* 0x0000000200007819 */ /* 0x002fc400000006ff */
[----:B---3--:R-:W-:Y:S02]  /*0070*/  SHF.R.S32.HI R4, RZ, 0x16, R5 ;  /* 0x00000016ff047819 */ /* 0x008fe40000011405 */
[----:B------:R-:W-:Y:S02]  /*0080*/  LOP3.LUT R0, R0, 0x1fc, RZ, 0xc0, !PT ;  /* 0x000001fc00007812 */ /* 0x000fe400078ec0ff */
[----:B------:R-:W-:Y:S02]  /*0090*/  SGXT R4, R4, 0x1 ;  /* 0x000000010404781a */ /* 0x000fe40000000200 */
[----:B------:R-:W-:-:S04]  /*00a0*/  LEA R5, R5, R0, 0x9 ;  /* 0x0000000005057211 */ /* 0x000fc800078e48ff */
[----:B------:R-:W-:Y:S01]  /*00b0*/  LEA.HI R4, R4, R5, RZ, 0xc ;  /* 0x0000000504047211 */ /* 0x000fe200078f60ff */
[----:B----4-:R-:W-:-:S03]  /*00c0*/  IMAD.WIDE R2, R5, 0x4, R2 ;  /* 0x0000000405027825 */ /* 0x010fc600078e0202 */
[----:B------:R-:W-:-:S04]  /*00d0*/  SHF.R.S32.HI R4, RZ, 0xc, R4 ;  /* 0x0000000cff047819 */ /* 0x000fc80000011404 */
[----:B------:R-:W-:-:S04]  /*00e0*/  LEA.HI R0, R4, R4, RZ, 0x2 ;  /* 0x0000000404007211 */ /* 0x000fc800078f10ff */
[----:B------:R-:W-:-:S04]  /*00f0*/  LOP3.LUT R7, R0, 0xfffffffc, RZ, 0xc0, !PT ;  /* 0xfffffffc00077812 */ /* 0x000fc800078ec0ff */
[----:B------:R-:W-:-:S05]  /*0100*/  IADD3 R7, R4, -R7, RZ ;  /* 0x8000000704077210 */ /* 0x000fca0007ffe0ff */
[----:B--2---:R-:W-:Y:S02]  /*0110*/  IMAD.WIDE R8, R7, 0x4, R8 ;  /* 0x0000000407087825 */ /* 0x004fe400078e0208 */
[----:B------:R-:W2:Y:S04]  /*0120*/  LDG.E.128 R4, desc[UR4][R2.64] ;  /* 0x0000000402047981 */ /* 0x000ea8000c1e1d00 */
[----:B------:R-:W2:Y:S01]  /*0130*/  LDG.E.EL R8, desc[UR4][R8.64] ;  /* 0x0000000408087981 */ /* 0x000ea2000c2e1900 */
[----:B------:R-:W-:Y:S01]  /*0140*/  BSSY B0, `(.L_x_0) ;  /* 0x0000017000007945 */ /* 0x000fe20003800000 */
[--C-:B--2---:R-:W-:Y:S01]  /*0150*/  FADD R4, R4, R8.reuse ;  /* 0x0000000804047221 */ /* 0x104fe20000000000 */
[----:B------:R-:W-:-:S03]  /*0160*/  FADD R5, R5, R8 ;  /* 0x0000000805057221 */ /* 0x000fc60000000000 */
[----:B------:R-:W-:-:S05]  /*0170*/  FADD.FTZ R0, |R4|, -RZ ;  /* 0x800000ff04007221 */ /* 0x000fca0000010200 */
[----:B------:R-:W-:-:S13]  /*0180*/  FSETP.GE.AND P0, PT, R0, 0.60000002384185791016, PT ;  /* 0x3f19999a0000780b */ /* 0x000fda0003f06000 */
[----:B------:R-:W-:Y:S05]  /*0190*/  @!P0 BRA `(.L_x_1) ;  /* 0x0000000000288947 */ /* 0x000fea0003800000 */
[C---:B------:R-:W-:Y:S01]  /*01a0*/  FMUL R9, R0.reuse, 2.8853900432586669922 ;  /* 0x4038aa3b00097820 */ /* 0x040fe20000400000 */
[----:B------:R-:W-:Y:S01]  /*01b0*/  HFMA2.MMA R11, -RZ, RZ, 1.875, 0 ;  /* 0x3f800000ff0b7435 */ /* 0x000fe200000001ff */
[----:B------:R-:W-:-:S04]  /*01c0*/  FSETP.GE.AND P0, PT, R0, 9.010913848876953125, PT ;  /* 0x41102cb40000780b */ /* 0x000fc80003f06000 */
[----:B------:R-:W1:Y:S02]  /*01d0*/  MUFU.EX2 R9, R9 ;  /* 0x0000000900097308 */ /* 0x000e640000000800 */
[----:B-1----:R-:W-:-:S06]  /*01e0*/  FADD R10, R9, 1 ;  /* 0x3f800000090a7421 */ /* 0x002fcc0000000000 */
[----:B------:R-:W1:Y:S02]  /*01f0*/  MUFU.RCP R10, R10 ;  /* 0x0000000a000a7308 */ /* 0x000e640000001000 */
[----:B-1----:R-:W-:-:S05]  /*0200*/  FFMA.FTZ R11, R10, -2, R11 ;  /* 0xc00000000a0b7823 */ /* 0x002fca000001000b */
[----:B------:R-:W-:-:S04]  /*0210*/  FSEL R11, R11, 1, !P0 ;  /* 0x3f8000000b0b7808 */ /* 0x000fc80004000000 */
[----:B------:R-:W-:Y:S01]  /*0220*/  LOP3.LUT R4, R11, 0x80000000, R4, 0xf8, !PT ;  /* 0x800000000b047812 */ /* 0x000fe200078ef804 */
[----:B------:R-:W-:Y:S06]  /*0230*/  BRA `(.L_x_2) ;  /* 0x00000000001c7947 */ /* 0x000fec0003800000 */
.L_x_1:
[----:B------:R-:W-:Y:S01]  /*0240*/  MOV R0, 0x3c80f082 ;  /* 0x3c80f08200007802 */ /* 0x000fe20000000f00 */
[----:B------:R-:W-:-:S04]  /*0250*/  FMUL R9, R4, R4 ;  /* 0x0000000404097220 */ /* 0x000fc80000400000 */
[----:B------:R-:W-:-:S04]  /*0260*/  FFMA.FTZ R0, R9, R0, -0.052303962409496307373 ;  /* 0xbd563cae09007423 */ /* 0x000fc80000010000 */
[----:B------:R-:W-:-:S04]  /*0270*/  FFMA.FTZ R0, R9, R0, 0.1331529766321182251 ;  /* 0x3e08594109007423 */ /* 0x000fc80000010000 */
[----:B------:R-:W-:-:S04]  /*0280*/  FFMA.FTZ R0, R9, R0, -0.33332768082618713379 ;  /* 0xbeaaa9ed09007423 */ /* 0x000fc80000010000 */
[----:B------:R-:W-:-:S04]  /*0290*/  FFMA.FTZ R9, R9, R0, RZ ;  /* 0x0000000009097223 */ /* 0x000fc800000100ff */
[----:B------:R-:W-:-:S07]  /*02a0*/  FFMA.FTZ R4, R4, R9, R4 ;  /* 0x0000000904047223 */ /* 0x000fce0000010004 */
.L_x_2:
[----:B------:R-:W-:Y:S05]  /*02b0*/  BSYNC B0 ;  /* 0x0000000000007941 */ /* 0x000fea0003800000 */
.L_x_0:
[----:B------:R-:W-:Y:S01]  /*02c0*/  FADD.FTZ R11, |R5|, -RZ ;  /* 0x800000ff050b7221 */ /* 0x000fe20000010200 */
[----:B------:R-:W-:Y:S01]  /*02d0*/  BSSY B0, `(.L_x_3) ;  /* 0x0000015000007945 */ /* 0x000fe20003800000 */
[----:B------:R-:W-:-:S03]  /*02e0*/  FADD R6, R6, R8 ;  /* 0x0000000806067221 */ /* 0x000fc60000000000 */
        /* <DEDUP_REMOVED lines=12> */
.L_x_4:
[----:B------:R-:W-:Y:S01]  /*03b0*/  MOV R0, 0x3c80f082 ;  /* 0x3c80f08200007802 */ /* 0x000fe20000000f00 */
[----:B------:R-:W-:-:S04]  /*03c0*/  FMUL R9, R5, R5 ;  /* 0x0000000505097220 */ /* 0x000fc80000400000 */
[----:B------:R-:W-:-:S04]  /*03d0*/  FFMA.FTZ R0, R9, R0, -0.052303962409496307373 ;  /* 0xbd563cae09007423 */ /* 0x000fc80000010000 */
[----:B------:R-:W-:-:S04]  /*03e0*/  FFMA.FTZ R0, R9, R0, 0.1331529766321182251 ;  /* 0x3e08594109007423 */ /* 0x000fc80000010000 */
[----:B------:R-:W-:-:S04]  /*03f0*/  FFMA.FTZ R0, R9, R0, -0.33332768082618713379 ;  /* 0xbeaaa9ed09007423 */ /* 0x000fc80000010000 */
[----:B------:R-:W-:-:S04]  /*0400*/  FFMA.FTZ R0, R9, R0, RZ ;  /* 0x0000000009007223 */ /* 0x000fc800000100ff */
[----:B------:R-:W-:-:S07]  /*0410*/  FFMA.FTZ R5, R5, R0, R5 ;  /* 0x0000000005057223 */ /* 0x000fce0000010005 */
.L_x_5:
[----:B------:R-:W-:Y:S05]  /*0420*/  BSYNC B0 ;  /* 0x0000000000007941 */ /* 0x000fea0003800000 */
.L_x_3:
        /* <DEDUP_REMOVED lines=15> */
.L_x_7:
[----:B------:R-:W-:Y:S01]  /*0520*/  MOV R0, 0x3c80f082 ;  /* 0x3c80f08200007802 */ /* 0x000fe20000000f00 */
[----:B------:R-:W-:-:S04]  /*0530*/  FMUL R9, R6, R6 ;  /* 0x0000000606097220 */ /* 0x000fc80000400000 */
[----:B------:R-:W-:-:S04]  /*0540*/  FFMA.FTZ R0, R9, R0, -0.052303962409496307373 ;  /* 0xbd563cae09007423 */ /* 0x000fc80000010000 */
[----:B------:R-:W-:-:S04]  /*0550*/  FFMA.FTZ R0, R9, R0, 0.1331529766321182251 ;  /* 0x3e08594109007423 */ /* 0x000fc80000010000 */
[----:B------:R-:W-:-:S04]  /*0560*/  FFMA.FTZ R0, R9, R0, -0.33332768082618713379 ;  /* 0xbeaaa9ed09007423 */ /* 0x000fc80000010000 */
[----:B------:R-:W-:-:S04]  /*0570*/  FFMA.FTZ R9, R9, R0, RZ ;  /* 0x0000000009097223 */ /* 0x000fc800000100ff */
[----:B------:R-:W-:-:S07]  /*0580*/  FFMA.FTZ R6, R6, R9, R6 ;  /* 0x0000000906067223 */ /* 0x000fce0000010006 */
.L_x_8:
[----:B------:R-:W-:Y:S05]  /*0590*/  BSYNC B0 ;  /* 0x0000000000007941 */ /* 0x000fea0003800000 */
.L_x_6:
[----:B------:R-:W-:Y:S01]  /*05a0*/  FADD.FTZ R10, |R7|, -RZ ;  /* 0x800000ff070a7221 */ /* 0x000fe20000010200 */
[----:B------:R-:W-:Y:S04]  /*05b0*/  BSSY B0, `(.L_x_9) ;  /* 0x0000014000007945 */ /* 0x000fe80003800000 */
        /* <DEDUP_REMOVED lines=12> */
.L_x_10:
[----:B------:R-:W-:Y:S01]  /*0680*/  MOV R0, 0x3c80f082 ;  /* 0x3c80f08200007802 */ /* 0x000fe20000000f00 */
[----:B------:R-:W-:-:S04]  /*0690*/  FMUL R9, R7, R7 ;  /* 0x0000000707097220 */ /* 0x000fc80000400000 */
[----:B------:R-:W-:-:S04]  /*06a0*/  FFMA.FTZ R0, R9, R0, -0.052303962409496307373 ;  /* 0xbd563cae09007423 */ /* 0x000fc80000010000 */
[----:B------:R-:W-:-:S04]  /*06b0*/  FFMA.FTZ R0, R9, R0, 0.1331529766321182251 ;  /* 0x3e08594109007423 */ /* 0x000fc80000010000 */
[----:B------:R-:W-:-:S04]  /*06c0*/  FFMA.FTZ R0, R9, R0, -0.33332768082618713379 ;  /* 0xbeaaa9ed09007423 */ /* 0x000fc80000010000 */
[----:B------:R-:W-:-:S04]  /*06d0*/  FFMA.FTZ R0, R9, R0, RZ ;  /* 0x0000000009007223 */ /* 0x000fc800000100ff */
[----:B------:R-:W-:-:S07]  /*06e0*/  FFMA.FTZ R7, R7, R0, R7 ;  /* 0x0000000007077223 */ /* 0x000fce0000010007 */
.L_x_11:
[----:B------:R-:W-:Y:S05]  /*06f0*/  BSYNC B0 ;  /* 0x0000000000007941 */ /* 0x000fea0003800000 */
.L_x_9:
[----:B------:R-:W-:Y:S01]  /*0700*/  STG.E.128 desc[UR4][R2.64], R4 ;  /* 0x0000000402007986 */ /* 0x000fe2000c101d04 */
[----:B------:R-:W-:Y:S05]  /*0710*/  EXIT ;  /* 0x000000000000794d */ /* 0x000fea0003800000 */
.L_x_12:
[----:B------:R-:W-:-:S00]  /*0720*/  BRA `(.L_x_12) ;  /* 0xfffffffc00fc7947 */ /* 0x000fc0000383ffff */
[----:B------:R-:W-:-:S00]  /*0730*/  NOP ;  /* 0x0000000000007918 */ /* 0x000fc00000000000 */
        /* <DEDUP_REMOVED lines=12> */
.L_x_13:


//--------------------- .nv.global.init           --------------------------
	.section	.nv.global.init,"aw",@progbits
.nv.global.init:
	.type		_$_str,@object
	.size		_$_str,(.L_0 - _$_str)
_$_str:
        /*0000*/ 	.byte	0x5f, 0x5f, 0x43, 0x55, 0x44, 0x41, 0x5f, 0x46, 0x54, 0x5a, 0x00
.L_0:


//--------------------- .nv.constant0.triton_poi_fused_convolution_tanh_8 --------------------------
	.section	.nv.constant0.triton_poi_fused_convolution_tanh_8,"a",@progbits
	.sectionflags	@""
	.align	4
.nv.constant0.triton_poi_fused_convolution_tanh_8:
	.zero		548
